//
// Generated by NVIDIA NVVM Compiler
//
// Compiler Build ID: CL-36424714
// Cuda compilation tools, release 13.0, V13.0.88
// Based on NVVM 20.0.0
//

.version 9.0
.target sm_100
.address_size 64

	// .globl	_Z20constantMemoryLookupPfS_i
.const .align 4 .b8 sinTable[1024];

.visible .entry _Z20constantMemoryLookupPfS_i(
	.param .u64 .ptr .align 1 _Z20constantMemoryLookupPfS_i_param_0,
	.param .u64 .ptr .align 1 _Z20constantMemoryLookupPfS_i_param_1,
	.param .u32 _Z20constantMemoryLookupPfS_i_param_2
)
{
	.reg .pred 	%p<2>;
	.reg .b32 	%r<13>;
	.reg .b32 	%f<4>;
	.reg .b64 	%rd<11>;

	ld.param.u64 	%rd1, [_Z20constantMemoryLookupPfS_i_param_0];
	ld.param.u64 	%rd2, [_Z20constantMemoryLookupPfS_i_param_1];
	ld.param.u32 	%r2, [_Z20constantMemoryLookupPfS_i_param_2];
	mov.u32 	%r3, %ctaid.x;
	mov.u32 	%r4, %ntid.x;
	mov.u32 	%r5, %tid.x;
	mad.lo.s32 	%r1, %r3, %r4, %r5;
	setp.ge.s32 	%p1, %r1, %r2;
	@%p1 bra 	$L__BB0_2;
	cvta.to.global.u64 	%rd3, %rd1;
	cvta.to.global.u64 	%rd4, %rd2;
	mul.wide.s32 	%rd5, %r1, 4;
	add.s64 	%rd6, %rd3, %rd5;
	ld.global.f32 	%f1, [%rd6];
	mul.f32 	%f2, %f1, 0f437F0000;
	cvt.rzi.s32.f32 	%r6, %f2;
	shr.s32 	%r7, %r6, 31;
	shr.u32 	%r8, %r7, 24;
	add.s32 	%r9, %r6, %r8;
	and.b32  	%r10, %r9, -256;
	sub.s32 	%r11, %r6, %r10;
	max.s32 	%r12, %r11, 0;
	mul.wide.u32 	%rd7, %r12, 4;
	mov.u64 	%rd8, sinTable;
	add.s64 	%rd9, %rd8, %rd7;
	ld.const.f32 	%f3, [%rd9];
	add.s64 	%rd10, %rd4, %rd5;
	st.global.f32 	[%rd10], %f3;
$L__BB0_2:
	ret;

}


// ===== COMPILED SASS (sm_100) =====

	.target	sm_100

	.elftype	@"ET_EXEC"


//--------------------- .note.nv.tkinfo           --------------------------
	.section	.note.nv.tkinfo,"",@"SHT_NOTE"
	.sectionflags	@"SHF_NOTE_NV_TKINFO"
	.tkinfo
        /*0018*/ 	.word	0x00000002
        /*0030*/ 	.string	""
        /*0030*/ 	.string	"ptxas"
        /*0030*/ 	.string	"Cuda compilation tools, release 13.0, V13.0.88"
        /*0030*/ 	.string	"Build cuda_13.0.r13.0/compiler.36424714_0"
        /*0030*/ 	.string	"-arch sm_100 -m 64 "



//--------------------- .note.nv.cuinfo           --------------------------
	.section	.note.nv.cuinfo,"",@"SHT_NOTE"
	.sectionflags	@"SHF_NOTE_NV_CUINFO"
        /*0018*/ 	.short	0x0002
        /*001a*/ 	.short	0x0064
        /*001c*/ 	.short	0x0082
	.zero		2


//--------------------- .nv.info                  --------------------------
	.section	.nv.info,"",@"SHT_CUDA_INFO"
	.align	4


	//----- nvinfo : EIATTR_REGCOUNT
	.align		4
        /*0000*/ 	.byte	0x04, 0x2f
        /*0002*/ 	.short	(.L_2 - .L_1)
	.align		4
.L_1:
        /*0004*/ 	.word	index@(_Z20constantMemoryLookupPfS_i)
        /*0008*/ 	.word	0x0000000c


	//----- nvinfo : EIATTR_FRAME_SIZE
	.align		4
.L_2:
        /*000c*/ 	.byte	0x04, 0x11
        /*000e*/ 	.short	(.L_4 - .L_3)
	.align		4
.L_3:
        /*0010*/ 	.word	index@(_Z20constantMemoryLookupPfS_i)
        /*0014*/ 	.word	0x00000000


	//----- nvinfo : EIATTR_MIN_STACK_SIZE
	.align		4
.L_4:
        /*0018*/ 	.byte	0x04, 0x12
        /*001a*/ 	.short	(.L_6 - .L_5)
	.align		4
.L_5:
        /*001c*/ 	.word	index@(_Z20constantMemoryLookupPfS_i)
        /*0020*/ 	.word	0x00000000
.L_6:


//--------------------- .nv.compat                --------------------------
	.section	.nv.compat,"",@"SHT_CUDA_COMPAT_INFO"
	.align	4
        /*0000*/ 	.byte	0x02, 0x09, 0x00, 0x00, 0x02, 0x02, 0x01, 0x00, 0x02, 0x05, 0x05, 0x00, 0x03, 0x07, 0x01, 0x01
        /*0010*/ 	.byte	0x02, 0x03, 0x00, 0x00, 0x02, 0x06, 0x01, 0x00, 0x04, 0x0b, 0x08, 0x00, 0x09, 0x00, 0x00, 0x00
        /*0020*/ 	.byte	0x00, 0x00, 0x00, 0x00


//--------------------- .nv.info._Z20constantMemoryLookupPfS_i --------------------------
	.section	.nv.info._Z20constantMemoryLookupPfS_i,"",@"SHT_CUDA_INFO"
	.sectionflags	@""
	.align	4


	//----- nvinfo : EIATTR_CUDA_API_VERSION
	.align		4
        /*0000*/ 	.byte	0x04, 0x37
        /*0002*/ 	.short	(.L_8 - .L_7)
.L_7:
        /*0004*/ 	.word	0x00000082


	//----- nvinfo : EIATTR_KPARAM_INFO
	.align		4
.L_8:
        /*0008*/ 	.byte	0x04, 0x17
        /*000a*/ 	.short	(.L_10 - .L_9)
.L_9:
        /*000c*/ 	.word	0x00000000
        /*0010*/ 	.short	0x0002
        /*0012*/ 	.short	0x0010
        /*0014*/ 	.byte	0x00, 0xf0, 0x11, 0x00


	//----- nvinfo : EIATTR_KPARAM_INFO
	.align		4
.L_10:
        /*0018*/ 	.byte	0x04, 0x17
        /*001a*/ 	.short	(.L_12 - .L_11)
.L_11:
        /*001c*/ 	.word	0x00000000
        /*0020*/ 	.short	0x0001
        /*0022*/ 	.short	0x0008
        /*0024*/ 	.byte	0x00, 0xf5, 0x21, 0x00


	//----- nvinfo : EIATTR_KPARAM_INFO
	.align		4
.L_12:
        /*0028*/ 	.byte	0x04, 0x17
        /*002a*/ 	.short	(.L_14 - .L_13)
.L_13:
        /*002c*/ 	.word	0x00000000
        /*0030*/ 	.short	0x0000
        /*0032*/ 	.short	0x0000
        /*0034*/ 	.byte	0x00, 0xf5, 0x21, 0x00


	//----- nvinfo : EIATTR_SPARSE_MMA_MASK
	.align		4
.L_14:
        /*0038*/ 	.byte	0x03, 0x50
        /*003a*/ 	.short	0x0000


	//----- nvinfo : EIATTR_MAXREG_COUNT
	.align		4
        /*003c*/ 	.byte	0x03, 0x1b
        /*003e*/ 	.short	0x00ff


	//----- nvinfo : EIATTR_MERCURY_ISA_VERSION
	.align		4
        /*0040*/ 	.byte	0x03, 0x5f
        /*0042*/ 	.short	0x0101


	//----- nvinfo : EIATTR_VRC_CTA_INIT_COUNT
	.align		4
        /*0044*/ 	.byte	0x02, 0x4a
	.zero		1
	.zero		1


	//----- nvinfo : EIATTR_EXIT_INSTR_OFFSETS
	.align		4
        /*0048*/ 	.byte	0x04, 0x1c
        /*004a*/ 	.short	(.L_16 - .L_15)


	//   ....[0]....
.L_15:
        /*004c*/ 	.word	0x00000070


	//   ....[1]....
        /*0050*/ 	.word	0x00000170


	//----- nvinfo : EIATTR_CBANK_PARAM_SIZE
	.align		4
.L_16:
        /*0054*/ 	.byte	0x03, 0x19
        /*0056*/ 	.short	0x0014


	//----- nvinfo : EIATTR_PARAM_CBANK
	.align		4
        /*0058*/ 	.byte	0x04, 0x0a
        /*005a*/ 	.short	(.L_18 - .L_17)
	.align		4
.L_17:
        /*005c*/ 	.word	index@(.nv.constant0._Z20constantMemoryLookupPfS_i)
        /*0060*/ 	.short	0x0380
        /*0062*/ 	.short	0x0014


	//----- nvinfo : EIATTR_SW_WAR
	.align		4
.L_18:
        /*0064*/ 	.byte	0x04, 0x36
        /*0066*/ 	.short	(.L_20 - .L_19)
.L_19:
        /*0068*/ 	.word	0x00000008
.L_20:


//--------------------- .nv.callgraph             --------------------------
	.section	.nv.callgraph,"",@"SHT_CUDA_CALLGRAPH"
	.align	4
	.sectionentsize	8
	.align		4
        /*0000*/ 	.word	0x00000000
	.align		4
        /*0004*/ 	.word	0xffffffff
	.align		4
        /*0008*/ 	.word	0x00000000
	.align		4
        /*000c*/ 	.word	0xfffffffe
	.align		4
        /*0010*/ 	.word	0x00000000
	.align		4
        /*0014*/ 	.word	0xfffffffd
	.align		4
        /*0018*/ 	.word	0x00000000
	.align		4
        /*001c*/ 	.word	0xfffffffc


//--------------------- .nv.constant3             --------------------------
	.section	.nv.constant3,"a",@progbits
	.align	4
.nv.constant3:
	.type		sinTable,@object
	.size		sinTable,(.L_0 - sinTable)
sinTable:
	.zero		1024
.L_0:


//--------------------- .text._Z20constantMemoryLookupPfS_i --------------------------
	.section	.text._Z20constantMemoryLookupPfS_i,"ax",@progbits
	.align	128
        .global         _Z20constantMemoryLookupPfS_i
        .type           _Z20constantMemoryLookupPfS_i,@function
        .size           _Z20constantMemoryLookupPfS_i,(.L_x_1 - _Z20constantMemoryLookupPfS_i)
        .other          _Z20constantMemoryLookupPfS_i,@"STO_CUDA_ENTRY STV_DEFAULT"
_Z20constantMemoryLookupPfS_i:
.text._Z20constantMemoryLookupPfS_i:
[----:B------:R-:W-:Y:S01]  /*0000*/  LDC R1, c[0x0][0x37c] ;  /* 0x0000df00ff017b82 */ /* 0x000fe20000000800 */
[----:B------:R-:W0:Y:S07]  /*0010*/  S2R R0, SR_TID.X ;  /* 0x0000000000007919 */ /* 0x000e2e0000002100 */
[----:B------:R-:W0:Y:S01]  /*0020*/  S2UR UR4, SR_CTAID.X ;  /* 0x00000000000479c3 */ /* 0x000e220000002500 */
[----:B------:R-:W1:Y:S07]  /*0030*/  LDCU UR5, c[0x0][0x390] ;  /* 0x00007200ff0577ac */ /* 0x000e6e0008000800 */
[----:B------:R-:W0:Y:S02]  /*0040*/  LDC R7, c[0x0][0x360] ;  /* 0x0000d800ff077b82 */ /* 0x000e240000000800 */
[----:B0-----:R-:W-:-:S05]  /*0050*/  IMAD R7, R7, UR4, R0 ;  /* 0x0000000407077c24 */ /* 0x001fca000f8e0200 */
[----:B-1----:R-:W-:-:S13]  /*0060*/  ISETP.GE.AND P0, PT, R7, UR5, PT ;  /* 0x0000000507007c0c */ /* 0x002fda000bf06270 */
[----:B------:R-:W-:Y:S05]  /*0070*/  @P0 EXIT ;  /* 0x000000000000094d */ /* 0x000fea0003800000 */
[----:B------:R-:W0:Y:S01]  /*0080*/  LDC.64 R2, c[0x0][0x380] ;  /* 0x0000e000ff027b82 */ /* 0x000e220000000a00 */
[----:B------:R-:W1:Y:S01]  /*0090*/  LDCU.64 UR4, c[0x0][0x358] ;  /* 0x00006b00ff0477ac */ /* 0x000e620008000a00 */
[----:B0-----:R-:W-:-:S06]  /*00a0*/  IMAD.WIDE R2, R7, 0x4, R2 ;  /* 0x0000000407027825 */ /* 0x001fcc00078e0202 */
[----:B-1----:R-:W2:Y:S02]  /*00b0*/  LDG.E R2, desc[UR4][R2.64] ;  /* 0x0000000402027981 */ /* 0x002ea4000c1e1900 */
[----:B--2---:R-:W-:-:S06]  /*00c0*/  FMUL R0, R2, 255 ;  /* 0x437f000002007820 */ /* 0x004fcc0000400000 */
[----:B------:R-:W0:Y:S02]  /*00d0*/  F2I.TRUNC.NTZ R0, R0 ;  /* 0x0000000000007305 */ /* 0x000e24000020f100 */
[----:B0-----:R-:W-:-:S04]  /*00e0*/  SHF.R.S32.HI R5, RZ, 0x1f, R0 ;  /* 0x0000001fff057819 */ /* 0x001fc80000011400 */
[----:B------:R-:W-:-:S04]  /*00f0*/  LEA.HI R5, R5, R0, RZ, 0x8 ;  /* 0x0000000005057211 */ /* 0x000fc800078f40ff */
[----:B------:R-:W-:-:S04]  /*0100*/  LOP3.LUT R5, R5, 0xffffff00, RZ, 0xc0, !PT ;  /* 0xffffff0005057812 */ /* 0x000fc800078ec0ff */
[----:B------:R-:W-:-:S04]  /*0110*/  VIADDMNMX R5, R0, -R5, RZ, !PT ;  /* 0x8000000500057246 */ /* 0x000fc800078001ff */
[----:B------:R-:W-:Y:S02]  /*0120*/  SHF.L.U32 R6, R5, 0x2, RZ ;  /* 0x0000000205067819 */ /* 0x000fe400000006ff */
[----:B------:R-:W0:Y:S08]  /*0130*/  LDC.64 R4, c[0x0][0x388] ;  /* 0x0000e200ff047b82 */ /* 0x000e300000000a00 */
[----:B------:R-:W1:Y:S01]  /*0140*/  LDC R9, c[0x3][R6] ;  /* 0x00c0000006097b82 */ /* 0x000e620000000800 */
[----:B0-----:R-:W-:-:S05]  /*0150*/  IMAD.WIDE R4, R7, 0x4, R4 ;  /* 0x0000000407047825 */ /* 0x001fca00078e0204 */
[----:B-1----:R-:W-:Y:S01]  /*0160*/  STG.E desc[UR4][R4.64], R9 ;  /* 0x0000000904007986 */ /* 0x002fe2000c101904 */
[----:B------:R-:W-:Y:S05]  /*0170*/  EXIT ;  /* 0x000000000000794d */ /* 0x000fea0003800000 */
.L_x_0:
[----:B------:R-:W-:-:S00]  /*0180*/  BRA `(.L_x_0) ;  /* 0xfffffffc00fc7947 */ /* 0x000fc0000383ffff */
[----:B------:R-:W-:-:S00]  /*0190*/  NOP ;  /* 0x0000000000007918 */ /* 0x000fc00000000000 */
        /* <DEDUP_REMOVED lines=14> */
.L_x_1:


//--------------------- .nv.shared.reserved.0     --------------------------
	.section	.nv.shared.reserved.0,"aw",@nobits
	.weak		__nv_reservedSMEM_offset_0_alias
	.size		__nv_reservedSMEM_offset_0_alias, 0, 64
	.other		__nv_reservedSMEM_offset_0_alias,@"STO_CUDA_RESERVED_SHARED STV_DEFAULT"
__nv_reservedSMEM_offset_0_alias:
	.zero		0
	.zero		64


//--------------------- .nv.constant0._Z20constantMemoryLookupPfS_i --------------------------
	.section	.nv.constant0._Z20constantMemoryLookupPfS_i,"a",@progbits
	.sectionflags	@""
	.align	4
.nv.constant0._Z20constantMemoryLookupPfS_i:
	.zero		916


//--------------------- SYMBOLS --------------------------

	.type		.nv.reservedSmem.offset0,@object
	.size		.nv.reservedSmem.offset0,0x4
